//
// Generated by NVIDIA NVVM Compiler
//
// Compiler Build ID: CL-36424714
// Cuda compilation tools, release 13.0, V13.0.88
// Based on NVVM 20.0.0
//

.version 9.0
.target sm_100
.address_size 64

	// .globl	_Z14testsuperPixelPiS_
// _ZZ14testsuperPixelPiS_E11inputsToSum has been demoted

.visible .entry _Z14testsuperPixelPiS_(
	.param .u64 .ptr .align 1 _Z14testsuperPixelPiS__param_0,
	.param .u64 .ptr .align 1 _Z14testsuperPixelPiS__param_1
)
{
	.reg .pred 	%p<3>;
	.reg .b32 	%r<48>;
	.reg .b64 	%rd<9>;
	// demoted variable
	.shared .align 4 .b8 _ZZ14testsuperPixelPiS_E11inputsToSum[64];
	ld.param.u64 	%rd2, [_Z14testsuperPixelPiS__param_0];
	ld.param.u64 	%rd1, [_Z14testsuperPixelPiS__param_1];
	cvta.to.global.u64 	%rd3, %rd2;
	mov.u32 	%r3, %ctaid.x;
	mov.u32 	%r4, %ctaid.y;
	mov.u32 	%r5, %nctaid.x;
	mad.lo.s32 	%r1, %r4, %r5, %r3;
	mov.u32 	%r6, %ntid.x;
	mov.u32 	%r7, %ntid.y;
	mul.lo.s32 	%r8, %r6, %r7;
	mov.u32 	%r9, %tid.y;
	mov.u32 	%r10, %tid.x;
	mad.lo.s32 	%r2, %r9, %r6, %r10;
	mad.lo.s32 	%r11, %r8, %r1, %r2;
	mul.wide.s32 	%rd4, %r11, 4;
	add.s64 	%rd5, %rd3, %rd4;
	ld.global.u32 	%r12, [%rd5];
	shl.b32 	%r13, %r2, 2;
	mov.u32 	%r14, _ZZ14testsuperPixelPiS_E11inputsToSum;
	add.s32 	%r15, %r14, %r13;
	st.shared.u32 	[%r15], %r12;
	bar.sync 	0;
	setp.ne.s32 	%p1, %r2, 0;
	@%p1 bra 	$L__BB0_2;
	ld.shared.u32 	%r16, [_ZZ14testsuperPixelPiS_E11inputsToSum];
	ld.shared.u32 	%r17, [_ZZ14testsuperPixelPiS_E11inputsToSum+4];
	add.s32 	%r18, %r17, %r16;
	ld.shared.u32 	%r19, [_ZZ14testsuperPixelPiS_E11inputsToSum+8];
	add.s32 	%r20, %r19, %r18;
	ld.shared.u32 	%r21, [_ZZ14testsuperPixelPiS_E11inputsToSum+12];
	add.s32 	%r22, %r21, %r20;
	ld.shared.u32 	%r23, [_ZZ14testsuperPixelPiS_E11inputsToSum+16];
	add.s32 	%r24, %r23, %r22;
	ld.shared.u32 	%r25, [_ZZ14testsuperPixelPiS_E11inputsToSum+20];
	add.s32 	%r26, %r25, %r24;
	ld.shared.u32 	%r27, [_ZZ14testsuperPixelPiS_E11inputsToSum+24];
	add.s32 	%r28, %r27, %r26;
	ld.shared.u32 	%r29, [_ZZ14testsuperPixelPiS_E11inputsToSum+28];
	add.s32 	%r30, %r29, %r28;
	ld.shared.u32 	%r31, [_ZZ14testsuperPixelPiS_E11inputsToSum+32];
	add.s32 	%r32, %r31, %r30;
	ld.shared.u32 	%r33, [_ZZ14testsuperPixelPiS_E11inputsToSum+36];
	add.s32 	%r34, %r33, %r32;
	ld.shared.u32 	%r35, [_ZZ14testsuperPixelPiS_E11inputsToSum+40];
	add.s32 	%r36, %r35, %r34;
	ld.shared.u32 	%r37, [_ZZ14testsuperPixelPiS_E11inputsToSum+44];
	add.s32 	%r38, %r37, %r36;
	ld.shared.u32 	%r39, [_ZZ14testsuperPixelPiS_E11inputsToSum+48];
	add.s32 	%r40, %r39, %r38;
	ld.shared.u32 	%r41, [_ZZ14testsuperPixelPiS_E11inputsToSum+52];
	add.s32 	%r42, %r41, %r40;
	ld.shared.u32 	%r43, [_ZZ14testsuperPixelPiS_E11inputsToSum+56];
	add.s32 	%r44, %r43, %r42;
	ld.shared.u32 	%r45, [_ZZ14testsuperPixelPiS_E11inputsToSum+60];
	add.s32 	%r46, %r45, %r44;
	st.shared.u32 	[_ZZ14testsuperPixelPiS_E11inputsToSum], %r46;
$L__BB0_2:
	setp.ne.s32 	%p2, %r2, 0;
	bar.sync 	0;
	@%p2 bra 	$L__BB0_4;
	ld.shared.u32 	%r47, [_ZZ14testsuperPixelPiS_E11inputsToSum];
	cvta.to.global.u64 	%rd6, %rd1;
	mul.wide.s32 	%rd7, %r1, 4;
	add.s64 	%rd8, %rd6, %rd7;
	st.global.u32 	[%rd8], %r47;
$L__BB0_4:
	ret;

}


// ===== COMPILED SASS (sm_100) =====

	.target	sm_100

	.elftype	@"ET_EXEC"


//--------------------- .note.nv.tkinfo           --------------------------
	.section	.note.nv.tkinfo,"",@"SHT_NOTE"
	.sectionflags	@"SHF_NOTE_NV_TKINFO"
	.tkinfo
        /*0018*/ 	.word	0x00000002
        /*0030*/ 	.string	""
        /*0030*/ 	.string	"ptxas"
        /*0030*/ 	.string	"Cuda compilation tools, release 13.0, V13.0.88"
        /*0030*/ 	.string	"Build cuda_13.0.r13.0/compiler.36424714_0"
        /*0030*/ 	.string	"-arch sm_100 -m 64 "



//--------------------- .note.nv.cuinfo           --------------------------
	.section	.note.nv.cuinfo,"",@"SHT_NOTE"
	.sectionflags	@"SHF_NOTE_NV_CUINFO"
        /*0018*/ 	.short	0x0002
        /*001a*/ 	.short	0x0064
        /*001c*/ 	.short	0x0082
	.zero		2


//--------------------- .nv.info                  --------------------------
	.section	.nv.info,"",@"SHT_CUDA_INFO"
	.align	4


	//----- nvinfo : EIATTR_REGCOUNT
	.align		4
        /*0000*/ 	.byte	0x04, 0x2f
        /*0002*/ 	.short	(.L_1 - .L_0)
	.align		4
.L_0:
        /*0004*/ 	.word	index@(_Z14testsuperPixelPiS_)
        /*0008*/ 	.word	0x00000016


	//----- nvinfo : EIATTR_FRAME_SIZE
	.align		4
.L_1:
        /*000c*/ 	.byte	0x04, 0x11
        /*000e*/ 	.short	(.L_3 - .L_2)
	.align		4
.L_2:
        /*0010*/ 	.word	index@(_Z14testsuperPixelPiS_)
        /*0014*/ 	.word	0x00000000


	//----- nvinfo : EIATTR_MIN_STACK_SIZE
	.align		4
.L_3:
        /*0018*/ 	.byte	0x04, 0x12
        /*001a*/ 	.short	(.L_5 - .L_4)
	.align		4
.L_4:
        /*001c*/ 	.word	index@(_Z14testsuperPixelPiS_)
        /*0020*/ 	.word	0x00000000
.L_5:


//--------------------- .nv.compat                --------------------------
	.section	.nv.compat,"",@"SHT_CUDA_COMPAT_INFO"
	.align	4
        /*0000*/ 	.byte	0x02, 0x09, 0x00, 0x00, 0x02, 0x02, 0x01, 0x00, 0x02, 0x05, 0x05, 0x00, 0x03, 0x07, 0x01, 0x01
        /*0010*/ 	.byte	0x02, 0x03, 0x00, 0x00, 0x02, 0x06, 0x01, 0x00, 0x04, 0x0b, 0x08, 0x00, 0x09, 0x00, 0x00, 0x00
        /*0020*/ 	.byte	0x00, 0x00, 0x00, 0x00


//--------------------- .nv.info._Z14testsuperPixelPiS_ --------------------------
	.section	.nv.info._Z14testsuperPixelPiS_,"",@"SHT_CUDA_INFO"
	.sectionflags	@""
	.align	4


	//----- nvinfo : EIATTR_CUDA_API_VERSION
	.align		4
        /*0000*/ 	.byte	0x04, 0x37
        /*0002*/ 	.short	(.L_7 - .L_6)
.L_6:
        /*0004*/ 	.word	0x00000082


	//----- nvinfo : EIATTR_KPARAM_INFO
	.align		4
.L_7:
        /*0008*/ 	.byte	0x04, 0x17
        /*000a*/ 	.short	(.L_9 - .L_8)
.L_8:
        /*000c*/ 	.word	0x00000000
        /*0010*/ 	.short	0x0001
        /*0012*/ 	.short	0x0008
        /*0014*/ 	.byte	0x00, 0xf5, 0x21, 0x00


	//----- nvinfo : EIATTR_KPARAM_INFO
	.align		4
.L_9:
        /*0018*/ 	.byte	0x04, 0x17
        /*001a*/ 	.short	(.L_11 - .L_10)
.L_10:
        /*001c*/ 	.word	0x00000000
        /*0020*/ 	.short	0x0000
        /*0022*/ 	.short	0x0000
        /*0024*/ 	.byte	0x00, 0xf5, 0x21, 0x00


	//----- nvinfo : EIATTR_SPARSE_MMA_MASK
	.align		4
.L_11:
        /*0028*/ 	.byte	0x03, 0x50
        /*002a*/ 	.short	0x0000


	//----- nvinfo : EIATTR_MAXREG_COUNT
	.align		4
        /*002c*/ 	.byte	0x03, 0x1b
        /*002e*/ 	.short	0x00ff


	//----- nvinfo : EIATTR_NUM_BARRIERS
	.align		4
        /*0030*/ 	.byte	0x02, 0x4c
        /*0032*/ 	.byte	0x01
	.zero		1


	//----- nvinfo : EIATTR_MERCURY_ISA_VERSION
	.align		4
        /*0034*/ 	.byte	0x03, 0x5f
        /*0036*/ 	.short	0x0101


	//----- nvinfo : EIATTR_VRC_CTA_INIT_COUNT
	.align		4
        /*0038*/ 	.byte	0x02, 0x4a
	.zero		1
	.zero		1


	//----- nvinfo : EIATTR_EXIT_INSTR_OFFSETS
	.align		4
        /*003c*/ 	.byte	0x04, 0x1c
        /*003e*/ 	.short	(.L_13 - .L_12)


	//   ....[0]....
.L_12:
        /*0040*/ 	.word	0x00000280


	//   ....[1]....
        /*0044*/ 	.word	0x000002d0


	//----- nvinfo : EIATTR_CRS_STACK_SIZE
	.align		4
.L_13:
        /*0048*/ 	.byte	0x04, 0x1e
        /*004a*/ 	.short	(.L_15 - .L_14)
.L_14:
        /*004c*/ 	.word	0x00000000


	//----- nvinfo : EIATTR_CBANK_PARAM_SIZE
	.align		4
.L_15:
        /*0050*/ 	.byte	0x03, 0x19
        /*0052*/ 	.short	0x0010


	//----- nvinfo : EIATTR_PARAM_CBANK
	.align		4
        /*0054*/ 	.byte	0x04, 0x0a
        /*0056*/ 	.short	(.L_17 - .L_16)
	.align		4
.L_16:
        /*0058*/ 	.word	index@(.nv.constant0._Z14testsuperPixelPiS_)
        /*005c*/ 	.short	0x0380
        /*005e*/ 	.short	0x0010


	//----- nvinfo : EIATTR_SW_WAR
	.align		4
.L_17:
        /*0060*/ 	.byte	0x04, 0x36
        /*0062*/ 	.short	(.L_19 - .L_18)
.L_18:
        /*0064*/ 	.word	0x00000008
.L_19:


//--------------------- .nv.callgraph             --------------------------
	.section	.nv.callgraph,"",@"SHT_CUDA_CALLGRAPH"
	.align	4
	.sectionentsize	8
	.align		4
        /*0000*/ 	.word	0x00000000
	.align		4
        /*0004*/ 	.word	0xffffffff
	.align		4
        /*0008*/ 	.word	0x00000000
	.align		4
        /*000c*/ 	.word	0xfffffffe
	.align		4
        /*0010*/ 	.word	0x00000000
	.align		4
        /*0014*/ 	.word	0xfffffffd
	.align		4
        /*0018*/ 	.word	0x00000000
	.align		4
        /*001c*/ 	.word	0xfffffffc


//--------------------- .text._Z14testsuperPixelPiS_ --------------------------
	.section	.text._Z14testsuperPixelPiS_,"ax",@progbits
	.align	128
        .global         _Z14testsuperPixelPiS_
        .type           _Z14testsuperPixelPiS_,@function
        .size           _Z14testsuperPixelPiS_,(.L_x_3 - _Z14testsuperPixelPiS_)
        .other          _Z14testsuperPixelPiS_,@"STO_CUDA_ENTRY STV_DEFAULT"
_Z14testsuperPixelPiS_:
.text._Z14testsuperPixelPiS_:
[----:B------:R-:W-:Y:S01]  /*0000*/  LDC R1, c[0x0][0x37c] ;  /* 0x0000df00ff017b82 */ /* 0x000fe20000000800 */
[----:B------:R-:W0:Y:S07]  /*0010*/  S2R R0, SR_CTAID.Y ;  /* 0x0000000000007919 */ /* 0x000e2e0000002600 */
[----:B------:R-:W0:Y:S01]  /*0020*/  S2UR UR5, SR_CTAID.X ;  /* 0x00000000000579c3 */ /* 0x000e220000002500 */
[----:B------:R-:W1:Y:S01]  /*0030*/  LDCU.64 UR6, c[0x0][0x358] ;  /* 0x00006b00ff0677ac */ /* 0x000e620008000a00 */
[----:B------:R-:W2:Y:S01]  /*0040*/  S2R R4, SR_TID.Y ;  /* 0x0000000000047919 */ /* 0x000ea20000002200 */
[----:B------:R-:W2:Y:S05]  /*0050*/  S2R R7, SR_TID.X ;  /* 0x0000000000077919 */ /* 0x000eaa0000002100 */
[----:B------:R-:W0:Y:S01]  /*0060*/  LDC R5, c[0x0][0x370] ;  /* 0x0000dc00ff057b82 */ /* 0x000e220000000800 */
[----:B------:R-:W3:Y:S01]  /*0070*/  LDCU UR8, c[0x0][0x360] ;  /* 0x00006c00ff0877ac */ /* 0x000ee20008000800 */
[----:B------:R-:W3:Y:S06]  /*0080*/  LDCU UR4, c[0x0][0x364] ;  /* 0x00006c80ff0477ac */ /* 0x000eec0008000800 */
[----:B------:R-:W4:Y:S01]  /*0090*/  LDC.64 R2, c[0x0][0x380] ;  /* 0x0000e000ff027b82 */ /* 0x000f220000000a00 */
[----:B---3--:R-:W-:Y:S01]  /*00a0*/  UIMAD UR4, UR8, UR4, URZ ;  /* 0x00000004080472a4 */ /* 0x008fe2000f8e02ff */
[----:B0-----:R-:W-:-:S02]  /*00b0*/  IMAD R0, R0, R5, UR5 ;  /* 0x0000000500007e24 */ /* 0x001fc4000f8e0205 */
[----:B--2---:R-:W-:-:S04]  /*00c0*/  IMAD R5, R4, UR8, R7 ;  /* 0x0000000804057c24 */ /* 0x004fc8000f8e0207 */
[----:B------:R-:W-:-:S04]  /*00d0*/  IMAD R7, R0, UR4, R5 ;  /* 0x0000000400077c24 */ /* 0x000fc8000f8e0205 */
[----:B----4-:R-:W-:-:S06]  /*00e0*/  IMAD.WIDE R2, R7, 0x4, R2 ;  /* 0x0000000407027825 */ /* 0x010fcc00078e0202 */
[----:B-1----:R-:W2:Y:S01]  /*00f0*/  LDG.E R2, desc[UR6][R2.64] ;  /* 0x0000000602027981 */ /* 0x002ea2000c1e1900 */
[----:B------:R-:W0:Y:S01]  /*0100*/  S2UR UR5, SR_CgaCtaId ;  /* 0x00000000000579c3 */ /* 0x000e220000008800 */
[----:B------:R-:W-:Y:S01]  /*0110*/  UMOV UR4, 0x400 ;  /* 0x0000040000047882 */ /* 0x000fe20000000000 */
[----:B------:R-:W-:Y:S01]  /*0120*/  ISETP.NE.AND P0, PT, R5, RZ, PT ;  /* 0x000000ff0500720c */ /* 0x000fe20003f05270 */
[----:B------:R-:W-:Y:S01]  /*0130*/  BSSY.RECONVERGENT B0, `(.L_x_0) ;  /* 0x0000013000007945 */ /* 0x000fe20003800200 */
[----:B0-----:R-:W-:-:S06]  /*0140*/  ULEA UR4, UR5, UR4, 0x18 ;  /* 0x0000000405047291 */ /* 0x001fcc000f8ec0ff */
[----:B------:R-:W-:-:S05]  /*0150*/  LEA R5, R5, UR4, 0x2 ;  /* 0x0000000405057c11 */ /* 0x000fca000f8e10ff */
[----:B--2---:R0:W-:Y:S01]  /*0160*/  STS [R5], R2 ;  /* 0x0000000205007388 */ /* 0x0041e20000000800 */
[----:B------:R-:W-:Y:S06]  /*0170*/  BAR.SYNC.DEFER_BLOCKING 0x0 ;  /* 0x0000000000007b1d */ /* 0x000fec0000010000 */
[----:B------:R-:W-:Y:S05]  /*0180*/  @P0 BRA `(.L_x_1) ;  /* 0x0000000000340947 */ /* 0x000fea0003800000 */
[----:B------:R-:W1:Y:S04]  /*0190*/  LDS.128 R16, [UR4] ;  /* 0x00000004ff107984 */ /* 0x000e680008000c00 */
[----:B------:R-:W2:Y:S04]  /*01a0*/  LDS.128 R12, [UR4+0x10] ;  /* 0x00001004ff0c7984 */ /* 0x000ea80008000c00 */
[----:B------:R-:W3:Y:S04]  /*01b0*/  LDS.128 R8, [UR4+0x20] ;  /* 0x00002004ff087984 */ /* 0x000ee80008000c00 */
[----:B0-----:R-:W0:Y:S01]  /*01c0*/  LDS.128 R4, [UR4+0x30] ;  /* 0x00003004ff047984 */ /* 0x001e220008000c00 */
[----:B-1----:R-:W-:-:S04]  /*01d0*/  IADD3 R16, PT, PT, R18, R17, R16 ;  /* 0x0000001112107210 */ /* 0x002fc80007ffe010 */
[----:B--2---:R-:W-:-:S04]  /*01e0*/  IADD3 R12, PT, PT, R12, R19, R16 ;  /* 0x000000130c0c7210 */ /* 0x004fc80007ffe010 */
[----:B------:R-:W-:-:S04]  /*01f0*/  IADD3 R12, PT, PT, R14, R13, R12 ;  /* 0x0000000d0e0c7210 */ /* 0x000fc80007ffe00c */
[----:B---3--:R-:W-:-:S04]  /*0200*/  IADD3 R8, PT, PT, R8, R15, R12 ;  /* 0x0000000f08087210 */ /* 0x008fc80007ffe00c */
[----:B------:R-:W-:-:S04]  /*0210*/  IADD3 R8, PT, PT, R10, R9, R8 ;  /* 0x000000090a087210 */ /* 0x000fc80007ffe008 */
[----:B0-----:R-:W-:-:S04]  /*0220*/  IADD3 R4, PT, PT, R4, R11, R8 ;  /* 0x0000000b04047210 */ /* 0x001fc80007ffe008 */
[----:B------:R-:W-:-:S05]  /*0230*/  IADD3 R4, PT, PT, R6, R5, R4 ;  /* 0x0000000506047210 */ /* 0x000fca0007ffe004 */
[----:B------:R-:W-:-:S05]  /*0240*/  IMAD.IADD R4, R4, 0x1, R7 ;  /* 0x0000000104047824 */ /* 0x000fca00078e0207 */
[----:B------:R1:W-:Y:S02]  /*0250*/  STS [UR4], R4 ;  /* 0x00000004ff007988 */ /* 0x0003e40008000804 */
.L_x_1:
[----:B------:R-:W-:Y:S05]  /*0260*/  BSYNC.RECONVERGENT B0 ;  /* 0x0000000000007941 */ /* 0x000fea0003800200 */
.L_x_0:
[----:B------:R-:W-:Y:S06]  /*0270*/  BAR.SYNC.DEFER_BLOCKING 0x0 ;  /* 0x0000000000007b1d */ /* 0x000fec0000010000 */
[----:B------:R-:W-:Y:S05]  /*0280*/  @P0 EXIT ;  /* 0x000000000000094d */ /* 0x000fea0003800000 */
[----:B0-----:R-:W0:Y:S01]  /*0290*/  LDS R5, [UR4] ;  /* 0x00000004ff057984 */ /* 0x001e220008000800 */
[----:B------:R-:W2:Y:S02]  /*02a0*/  LDC.64 R2, c[0x0][0x388] ;  /* 0x0000e200ff027b82 */ /* 0x000ea40000000a00 */
[----:B--2---:R-:W-:-:S05]  /*02b0*/  IMAD.WIDE R2, R0, 0x4, R2 ;  /* 0x0000000400027825 */ /* 0x004fca00078e0202 */
[----:B0-----:R-:W-:Y:S01]  /*02c0*/  STG.E desc[UR6][R2.64], R5 ;  /* 0x0000000502007986 */ /* 0x001fe2000c101906 */
[----:B------:R-:W-:Y:S05]  /*02d0*/  EXIT ;  /* 0x000000000000794d */ /* 0x000fea0003800000 */
.L_x_2:
[----:B------:R-:W-:-:S00]  /*02e0*/  BRA `(.L_x_2) ;  /* 0xfffffffc00fc7947 */ /* 0x000fc0000383ffff */
[----:B------:R-:W-:-:S00]  /*02f0*/  NOP ;  /* 0x0000000000007918 */ /* 0x000fc00000000000 */
        /* <DEDUP_REMOVED lines=8> */
.L_x_3:


//--------------------- .nv.shared._Z14testsuperPixelPiS_ --------------------------
	.section	.nv.shared._Z14testsuperPixelPiS_,"aw",@nobits
	.sectionflags	@""
	.align	4
.nv.shared._Z14testsuperPixelPiS_:
	.zero		1088


//--------------------- .nv.shared.reserved.0     --------------------------
	.section	.nv.shared.reserved.0,"aw",@nobits
	.weak		__nv_reservedSMEM_offset_0_alias
	.size		__nv_reservedSMEM_offset_0_alias, 0, 64
	.other		__nv_reservedSMEM_offset_0_alias,@"STO_CUDA_RESERVED_SHARED STV_DEFAULT"
__nv_reservedSMEM_offset_0_alias:
	.zero		0
	.zero		64


//--------------------- .nv.constant0._Z14testsuperPixelPiS_ --------------------------
	.section	.nv.constant0._Z14testsuperPixelPiS_,"a",@progbits
	.sectionflags	@""
	.align	4
.nv.constant0._Z14testsuperPixelPiS_:
	.zero		912


//--------------------- SYMBOLS --------------------------

	.type		.nv.reservedSmem.offset0,@object
	.size		.nv.reservedSmem.offset0,0x4
	.type		.nv.reservedSmem.cap,@object
	.size		.nv.reservedSmem.cap,0x4
